	.headerflags	@"EF_CUDA_TEXMODE_UNIFIED EF_CUDA_64BIT_ADDRESS EF_CUDA_ACCELERATORS EF_CUDA_SM90 EF_CUDA_VIRTUAL_SM(EF_CUDA_SM90)"
	.elftype	@"ET_EXEC"


//--------------------- .nv.info                  --------------------------
	.section	.nv.info,"",@"SHT_CUDA_INFO"
	.align	4


	//----- nvinfo : EIATTR_REGCOUNT
	.align		4
        /*0000*/ 	.byte	0x04, 0x2f
        /*0002*/ 	.short	(.L_1 - .L_0)
	.align		4
.L_0:
        /*0004*/ 	.word	index@(triton_poi_fused_leaky_relu_1)
        /*0008*/ 	.word	0x00000012


	//----- nvinfo : EIATTR_MIN_STACK_SIZE
	.align		4
.L_1:
        /*000c*/ 	.byte	0x04, 0x12
        /*000e*/ 	.short	(.L_3 - .L_2)
	.align		4
.L_2:
        /*0010*/ 	.word	index@(triton_poi_fused_leaky_relu_1)
        /*0014*/ 	.word	0x00000000


	//----- nvinfo : EIATTR_FRAME_SIZE
	.align		4
.L_3:
        /*0018*/ 	.byte	0x04, 0x11
        /*001a*/ 	.short	(.L_5 - .L_4)
	.align		4
.L_4:
        /*001c*/ 	.word	index@(triton_poi_fused_leaky_relu_1)
        /*0020*/ 	.word	0x00000000


	//----- nvinfo : EIATTR_MIN_STACK_SIZE
	.align		4
.L_5:
        /*0024*/ 	.byte	0x04, 0x12
        /*0026*/ 	.short	(.L_7 - .L_6)
	.align		4
.L_6:
        /*0028*/ 	.word	index@(triton_poi_fused_leaky_relu_1)
        /*002c*/ 	.word	0x00000000
.L_7:


//--------------------- .nv.info.triton_poi_fused_leaky_relu_1 --------------------------
	.section	.nv.info.triton_poi_fused_leaky_relu_1,"",@"SHT_CUDA_INFO"
	.sectionflags	@""
	.align	4


	//----- nvinfo : EIATTR_CUDA_API_VERSION
	.align		4
        /*0000*/ 	.byte	0x04, 0x37
        /*0002*/ 	.short	(.L_9 - .L_8)
.L_8:
        /*0004*/ 	.word	0x0000007c


	//----- nvinfo : EIATTR_KPARAM_INFO
	.align		4
.L_9:
        /*0008*/ 	.byte	0x04, 0x17
        /*000a*/ 	.short	(.L_11 - .L_10)
.L_10:
        /*000c*/ 	.word	0x00000000
        /*0010*/ 	.short	0x0004
        /*0012*/ 	.short	0x0020
        /*0014*/ 	.byte	0x00, 0xf0, 0x11, 0x00


	//----- nvinfo : EIATTR_KPARAM_INFO
	.align		4
.L_11:
        /*0018*/ 	.byte	0x04, 0x17
        /*001a*/ 	.short	(.L_13 - .L_12)
.L_12:
        /*001c*/ 	.word	0x00000000
        /*0020*/ 	.short	0x0003
        /*0022*/ 	.short	0x0018
        /*0024*/ 	.byte	0x00, 0xf4, 0x21, 0x00


	//----- nvinfo : EIATTR_KPARAM_INFO
	.align		4
.L_13:
        /*0028*/ 	.byte	0x04, 0x17
        /*002a*/ 	.short	(.L_15 - .L_14)
.L_14:
        /*002c*/ 	.word	0x00000000
        /*0030*/ 	.short	0x0002
        /*0032*/ 	.short	0x0010
        /*0034*/ 	.byte	0x00, 0xf4, 0x21, 0x00


	//----- nvinfo : EIATTR_KPARAM_INFO
	.align		4
.L_15:
        /*0038*/ 	.byte	0x04, 0x17
        /*003a*/ 	.short	(.L_17 - .L_16)
.L_16:
        /*003c*/ 	.word	0x00000000
        /*0040*/ 	.short	0x0001
        /*0042*/ 	.short	0x0008
        /*0044*/ 	.byte	0x00, 0xf4, 0x21, 0x00


	//----- nvinfo : EIATTR_KPARAM_INFO
	.align		4
.L_17:
        /*0048*/ 	.byte	0x04, 0x17
        /*004a*/ 	.short	(.L_19 - .L_18)
.L_18:
        /*004c*/ 	.word	0x00000000
        /*0050*/ 	.short	0x0000
        /*0052*/ 	.short	0x0000
        /*0054*/ 	.byte	0x00, 0xf4, 0x21, 0x00


	//----- nvinfo : EIATTR_SPARSE_MMA_MASK
	.align		4
.L_19:
        /*0058*/ 	.byte	0x03, 0x50
        /*005a*/ 	.short	0x0000


	//----- nvinfo : EIATTR_MAXREG_COUNT
	.align		4
        /*005c*/ 	.byte	0x03, 0x1b
        /*005e*/ 	.short	0x00ff


	//----- nvinfo : EIATTR_EXIT_INSTR_OFFSETS
	.align		4
        /*0060*/ 	.byte	0x04, 0x1c
        /*0062*/ 	.short	(.L_21 - .L_20)


	//   ....[0]....
.L_20:
        /*0064*/ 	.word	0x00000250


	//   ....[1]....
        /*0068*/ 	.word	0x00000270


	//----- nvinfo : EIATTR_REQNTID
	.align		4
.L_21:
        /*006c*/ 	.byte	0x04, 0x10
        /*006e*/ 	.short	(.L_23 - .L_22)
.L_22:
        /*0070*/ 	.word	0x00000020
        /*0074*/ 	.word	0x00000001
        /*0078*/ 	.word	0x00000001


	//----- nvinfo : EIATTR_CBANK_PARAM_SIZE
	.align		4
.L_23:
        /*007c*/ 	.byte	0x03, 0x19
        /*007e*/ 	.short	0x0024


	//----- nvinfo : EIATTR_PARAM_CBANK
	.align		4
        /*0080*/ 	.byte	0x04, 0x0a
        /*0082*/ 	.short	(.L_25 - .L_24)
	.align		4
.L_24:
        /*0084*/ 	.word	index@(.nv.constant0.triton_poi_fused_leaky_relu_1)
        /*0088*/ 	.short	0x0210
        /*008a*/ 	.short	0x0024


	//----- nvinfo : EIATTR_SW_WAR
	.align		4
.L_25:
        /*008c*/ 	.byte	0x04, 0x36
        /*008e*/ 	.short	(.L_27 - .L_26)
.L_26:
        /*0090*/ 	.word	0x00000008
.L_27:


//--------------------- .nv.callgraph             --------------------------
	.section	.nv.callgraph,"",@"SHT_CUDA_CALLGRAPH"
	.align	4
	.sectionentsize	8
	.align		4
        /*0000*/ 	.word	0x00000000
	.align		4
        /*0004*/ 	.word	0xffffffff
	.align		4
        /*0008*/ 	.word	0x00000000
	.align		4
        /*000c*/ 	.word	0xfffffffe
	.align		4
        /*0010*/ 	.word	0x00000000
	.align		4
        /*0014*/ 	.word	0xfffffffd
	.align		4
        /*0018*/ 	.word	0x00000000
	.align		4
        /*001c*/ 	.word	0xfffffffc


//--------------------- .text.triton_poi_fused_leaky_relu_1 --------------------------
	.section	.text.triton_poi_fused_leaky_relu_1,"ax",@progbits
	.align	128
        .global         triton_poi_fused_leaky_relu_1
        .type           triton_poi_fused_leaky_relu_1,@function
        .size           triton_poi_fused_leaky_relu_1,(.L_x_1 - triton_poi_fused_leaky_relu_1)
        .other          triton_poi_fused_leaky_relu_1,@"STO_CUDA_ENTRY STV_DEFAULT"
triton_poi_fused_leaky_relu_1:
.text.triton_poi_fused_leaky_relu_1:
[----:B------:R-:W0:Y:S02]  /*0000*/  LDC R1, c[0x0][0x28] ;  /* 0x00000a00ff017b82 */ /* 0x000e240000000800 */
[----:B------:R-:W1:Y:S01]  /*0010*/  S2R R0, SR_TID.X ;  /* 0x0000000000007919 */ /* 0x000e620000002100 */
[----:B------:R-:W2:Y:S01]  /*0020*/  LDC.64 R2, c[0x0][0x210] ;  /* 0x00008400ff027b82 */ /* 0x000ea20000000a00 */
[----:B------:R-:W-:Y:S02]  /*0030*/  CS2R R12, SRZ ;  /* 0x00000000000c7805 */ /* 0x000fe4000001ff00 */
[----:B------:R-:W-:Y:S01]  /*0040*/  CS2R R14, SRZ ;  /* 0x00000000000e7805 */ /* 0x000fe2000001ff00 */
[----:B------:R-:W3:Y:S01]  /*0050*/  S2R R11, SR_CTAID.X ;  /* 0x00000000000b7919 */ /* 0x000ee20000002500 */
[----:B------:R-:W-:-:S03]  /*0060*/  ULDC.64 UR4, c[0x0][0x208] ;  /* 0x0000820000047ab9 */ /* 0x000fc60000000a00 */
[----:B------:R-:W4:Y:S08]  /*0070*/  LDC.64 R4, c[0x0][0x218] ;  /* 0x00008600ff047b82 */ /* 0x000f300000000a00 */
[----:B------:R-:W5:Y:S01]  /*0080*/  LDC.64 R6, c[0x0][0x220] ;  /* 0x00008800ff067b82 */ /* 0x000f620000000a00 */
[----:B-1----:R-:W-:Y:S01]  /*0090*/  IMAD.SHL.U32 R0, R0, 0x2, RZ ;  /* 0x0000000200007824 */ /* 0x002fe200078e00ff */
[----:B---3--:R-:W-:-:S04]  /*00a0*/  SHF.R.S32.HI R8, RZ, 0x19, R11 ;  /* 0x00000019ff087819 */ /* 0x008fc8000001140b */
[----:B------:R-:W-:-:S05]  /*00b0*/  LOP3.LUT R0, R0, 0x3e, RZ, 0xc0, !PT ;  /* 0x0000003e00007812 */ /* 0x000fca00078ec0ff */
[----:B------:R-:W-:Y:S01]  /*00c0*/  IMAD R11, R11, 0x40, R0 ;  /* 0x000000400b0b7824 */ /* 0x000fe200078e0200 */
[----:B------:R-:W-:-:S03]  /*00d0*/  SGXT R0, R8, 0x1 ;  /* 0x000000010800781a */ /* 0x000fc60000000200 */
[C---:B--2---:R-:W-:Y:S01]  /*00e0*/  IMAD.WIDE R2, R11.reuse, 0x4, R2 ;  /* 0x000000040b027825 */ /* 0x044fe200078e0202 */
[----:B------:R-:W-:Y:S02]  /*00f0*/  LEA.HI R0, R0, R11, RZ, 0x2 ;  /* 0x0000000b00007211 */ /* 0x000fe400078f10ff */
[----:B------:R-:W-:Y:S02]  /*0100*/  ISETP.GE.AND P2, PT, R11, 0x40, PT ;  /* 0x000000400b00780c */ /* 0x000fe40003f46270 */
[----:B------:R-:W-:Y:S01]  /*0110*/  SHF.R.S32.HI R9, RZ, 0x2, R0 ;  /* 0x00000002ff097819 */ /* 0x000fe20000011400 */
[----:B------:R-:W-:Y:S01]  /*0120*/  HFMA2.MMA R0, -RZ, RZ, 0, 0 ;  /* 0x00000000ff007435 */ /* 0x000fe200000001ff */
[----:B------:R-:W-:-:S03]  /*0130*/  MOV R10, RZ ;  /* 0x000000ff000a7202 */ /* 0x000fc60000000f00 */
[----:B----4-:R-:W-:-:S04]  /*0140*/  IMAD.WIDE R4, R9, 0x4, R4 ;  /* 0x0000000409047825 */ /* 0x010fc800078e0204 */
[----:B-----5:R-:W-:Y:S02]  /*0150*/  IMAD.WIDE R6, R9, 0x4, R6 ;  /* 0x0000000409067825 */ /* 0x020fe400078e0206 */
[----:B------:R1:W2:Y:S01]  /*0160*/  @!P2 LDG.E.64 R12, desc[UR4][R2.64] ;  /* 0x00000004020ca981 */ /* 0x0002a2000c1e1b00 */
[----:B------:R-:W1:Y:S03]  /*0170*/  LDC.64 R8, c[0x0][0x228] ;  /* 0x00008a00ff087b82 */ /* 0x000e660000000a00 */
[----:B------:R-:W2:Y:S04]  /*0180*/  @!P2 LDG.E.EL R15, desc[UR4][R4.64] ;  /* 0x00000004040fa981 */ /* 0x000ea8000c2e1900 */
[----:B------:R-:W3:Y:S04]  /*0190*/  @!P2 LDG.E.EL R0, desc[UR4][R4.64] ;  /* 0x000000040400a981 */ /* 0x000ee8000c2e1900 */
[----:B------:R-:W4:Y:S04]  /*01a0*/  @!P2 LDG.E.EL R10, desc[UR4][R6.64] ;  /* 0x00000004060aa981 */ /* 0x000f28000c2e1900 */
[----:B------:R-:W5:Y:S01]  /*01b0*/  @!P2 LDG.E.EL R14, desc[UR4][R6.64] ;  /* 0x00000004060ea981 */ /* 0x000f62000c2e1900 */
[----:B-1----:R-:W-:-:S04]  /*01c0*/  IMAD.WIDE R2, R11, 0x4, R8 ;  /* 0x000000040b027825 */ /* 0x002fc800078e0208 */
[----:B--2---:R-:W-:Y:S01]  /*01d0*/  FADD R15, -R15, R12 ;  /* 0x0000000c0f0f7221 */ /* 0x004fe20000000100 */
[----:B---3--:R-:W-:-:S03]  /*01e0*/  FADD R13, -R0, R13 ;  /* 0x0000000d000d7221 */ /* 0x008fc60000000100 */
[----:B----4-:R-:W-:Y:S01]  /*01f0*/  FMUL R12, R15, R10 ;  /* 0x0000000a0f0c7220 */ /* 0x010fe20000400000 */
[----:B-----5:R-:W-:-:S04]  /*0200*/  FMUL R13, R13, R14 ;  /* 0x0000000e0d0d7220 */ /* 0x020fc80000400000 */
[----:B------:R-:W-:Y:S02]  /*0210*/  FSETP.GT.AND P0, PT, R12, RZ, PT ;  /* 0x000000ff0c00720b */ /* 0x000fe40003f04000 */
[----:B------:R-:W-:-:S11]  /*0220*/  FSETP.GT.AND P1, PT, R13, RZ, PT ;  /* 0x000000ff0d00720b */ /* 0x000fd60003f24000 */
[----:B------:R-:W-:Y:S02]  /*0230*/  @!P0 FMUL R12, R12, 0.20000000298023223877 ;  /* 0x3e4ccccd0c0c8820 */ /* 0x000fe40000400000 */
[----:B------:R-:W-:Y:S01]  /*0240*/  @!P1 FMUL R13, R13, 0.20000000298023223877 ;  /* 0x3e4ccccd0d0d9820 */ /* 0x000fe20000400000 */
[----:B------:R-:W-:Y:S06]  /*0250*/  @P2 EXIT ;  /* 0x000000000000294d */ /* 0x000fec0003800000 */
[----:B------:R-:W-:Y:S01]  /*0260*/  STG.E.64 desc[UR4][R2.64], R12 ;  /* 0x0000000c02007986 */ /* 0x000fe2000c101b04 */
[----:B------:R-:W-:Y:S05]  /*0270*/  EXIT ;  /* 0x000000000000794d */ /* 0x000fea0003800000 */
.L_x_0:
[----:B------:R-:W-:-:S00]  /*0280*/  BRA `(.L_x_0) ;  /* 0xfffffffc00fc7947 */ /* 0x000fc0000383ffff */
[----:B------:R-:W-:-:S00]  /*0290*/  NOP ;  /* 0x0000000000007918 */ /* 0x000fc00000000000 */
        /* <DEDUP_REMOVED lines=14> */
.L_x_1:


//--------------------- .nv.constant0.triton_poi_fused_leaky_relu_1 --------------------------
	.section	.nv.constant0.triton_poi_fused_leaky_relu_1,"a",@progbits
	.sectionflags	@""
	.align	4
.nv.constant0.triton_poi_fused_leaky_relu_1:
	.zero		564
